//
// Generated by NVIDIA NVVM Compiler
//
// Compiler Build ID: CL-36424714
// Cuda compilation tools, release 13.0, V13.0.88
// Based on NVVM 20.0.0
//

.version 9.0
.target sm_100
.address_size 64

	// .globl	_Z15hamming_matcherPjS_jj
// _ZZ15hamming_matcherPjS_jjE6s_dist has been demoted
// _ZZ15hamming_matcherPjS_jjE5s_idx has been demoted

.visible .entry _Z15hamming_matcherPjS_jj(
	.param .u64 .ptr .align 1 _Z15hamming_matcherPjS_jj_param_0,
	.param .u64 .ptr .align 1 _Z15hamming_matcherPjS_jj_param_1,
	.param .u32 _Z15hamming_matcherPjS_jj_param_2,
	.param .u32 _Z15hamming_matcherPjS_jj_param_3
)
{
	.reg .pred 	%p<52>;
	.reg .b32 	%r<93>;
	.reg .b64 	%rd<25>;
	// demoted variable
	.shared .align 4 .b8 _ZZ15hamming_matcherPjS_jjE6s_dist[1024];
	// demoted variable
	.shared .align 4 .b8 _ZZ15hamming_matcherPjS_jjE5s_idx[1024];
	ld.param.u64 	%rd4, [_Z15hamming_matcherPjS_jj_param_0];
	ld.param.u64 	%rd5, [_Z15hamming_matcherPjS_jj_param_1];
	ld.param.u32 	%r26, [_Z15hamming_matcherPjS_jj_param_2];
	ld.param.u32 	%r27, [_Z15hamming_matcherPjS_jj_param_3];
	cvta.to.global.u64 	%rd1, %rd4;
	cvta.to.global.u64 	%rd2, %rd5;
	mov.u32 	%r28, %ntid.x;
	mov.u32 	%r1, %ctaid.x;
	mov.u32 	%r2, %tid.x;
	mad.lo.s32 	%r3, %r28, %r1, %r2;
	shl.b32 	%r29, %r2, 2;
	mov.u32 	%r30, _ZZ15hamming_matcherPjS_jjE6s_dist;
	add.s32 	%r4, %r30, %r29;
	mov.u32 	%r31, _ZZ15hamming_matcherPjS_jjE5s_idx;
	add.s32 	%r5, %r31, %r29;
	mov.b32 	%r32, -1;
	st.shared.u32 	[%r5], %r32;
	setp.lt.u32 	%p2, %r2, %r27;
	setp.lt.u32 	%p3, %r3, 6;
	and.pred  	%p1, %p3, %p2;
	mul.lo.s32 	%r6, %r2, 6;
	mul.wide.u32 	%rd6, %r2, 4;
	add.s64 	%rd3, %rd2, %rd6;
	mov.u32 	%r7, %nctaid.x;
	st.shared.u32 	[%r4], %r26;
	not.pred 	%p4, %p1;
	@%p4 bra 	$L__BB0_2;
	st.global.u32 	[%rd3], %r6;
$L__BB0_2:
	setp.gt.u32 	%p5, %r2, 31;
	bar.sync 	0;
	@%p5 bra 	$L__BB0_5;
	ld.shared.u32 	%r8, [%r4+512];
	ld.shared.u32 	%r33, [%r4];
	setp.ge.u32 	%p6, %r8, %r33;
	@%p6 bra 	$L__BB0_5;
	st.shared.u32 	[%r4], %r8;
	ld.shared.u32 	%r34, [%r5+512];
	st.shared.u32 	[%r5], %r34;
$L__BB0_5:
	setp.gt.u32 	%p7, %r2, 15;
	bar.sync 	0;
	@%p7 bra 	$L__BB0_8;
	ld.shared.u32 	%r9, [%r4+256];
	ld.shared.u32 	%r35, [%r4];
	setp.ge.u32 	%p8, %r9, %r35;
	@%p8 bra 	$L__BB0_8;
	st.shared.u32 	[%r4], %r9;
	ld.shared.u32 	%r36, [%r5+256];
	st.shared.u32 	[%r5], %r36;
$L__BB0_8:
	setp.gt.u32 	%p9, %r2, 7;
	bar.sync 	0;
	@%p9 bra 	$L__BB0_11;
	ld.shared.u32 	%r10, [%r4+128];
	ld.shared.u32 	%r37, [%r4];
	setp.ge.u32 	%p10, %r10, %r37;
	@%p10 bra 	$L__BB0_11;
	st.shared.u32 	[%r4], %r10;
	ld.shared.u32 	%r38, [%r5+128];
	st.shared.u32 	[%r5], %r38;
$L__BB0_11:
	setp.gt.u32 	%p11, %r3, 5;
	bar.sync 	0;
	@%p11 bra 	$L__BB0_13;
	ld.shared.u32 	%r39, [_ZZ15hamming_matcherPjS_jjE6s_dist];
	mul.wide.u32 	%rd7, %r1, 4;
	add.s64 	%rd8, %rd2, %rd7;
	st.global.u32 	[%rd8], %r39;
	ld.shared.u32 	%r40, [_ZZ15hamming_matcherPjS_jjE5s_idx];
	add.s64 	%rd9, %rd1, %rd7;
	st.global.u32 	[%rd9], %r40;
$L__BB0_13:
	st.shared.u32 	[%r4], %r26;
	@%p4 bra 	$L__BB0_15;
	add.s32 	%r41, %r6, 1;
	st.global.u32 	[%rd3], %r41;
$L__BB0_15:
	setp.gt.u32 	%p13, %r2, 31;
	bar.sync 	0;
	@%p13 bra 	$L__BB0_18;
	ld.shared.u32 	%r11, [%r4+512];
	ld.shared.u32 	%r42, [%r4];
	setp.ge.u32 	%p14, %r11, %r42;
	@%p14 bra 	$L__BB0_18;
	st.shared.u32 	[%r4], %r11;
	ld.shared.u32 	%r43, [%r5+512];
	st.shared.u32 	[%r5], %r43;
$L__BB0_18:
	setp.gt.u32 	%p15, %r2, 15;
	bar.sync 	0;
	@%p15 bra 	$L__BB0_21;
	ld.shared.u32 	%r12, [%r4+256];
	ld.shared.u32 	%r44, [%r4];
	setp.ge.u32 	%p16, %r12, %r44;
	@%p16 bra 	$L__BB0_21;
	st.shared.u32 	[%r4], %r12;
	ld.shared.u32 	%r45, [%r5+256];
	st.shared.u32 	[%r5], %r45;
$L__BB0_21:
	setp.gt.u32 	%p17, %r2, 7;
	bar.sync 	0;
	@%p17 bra 	$L__BB0_24;
	ld.shared.u32 	%r13, [%r4+128];
	ld.shared.u32 	%r46, [%r4];
	setp.ge.u32 	%p18, %r13, %r46;
	@%p18 bra 	$L__BB0_24;
	st.shared.u32 	[%r4], %r13;
	ld.shared.u32 	%r47, [%r5+128];
	st.shared.u32 	[%r5], %r47;
$L__BB0_24:
	setp.gt.u32 	%p19, %r3, 5;
	bar.sync 	0;
	@%p19 bra 	$L__BB0_26;
	ld.shared.u32 	%r48, [_ZZ15hamming_matcherPjS_jjE6s_dist];
	add.s32 	%r49, %r7, %r1;
	mul.wide.u32 	%rd10, %r49, 4;
	add.s64 	%rd11, %rd2, %rd10;
	st.global.u32 	[%rd11], %r48;
	ld.shared.u32 	%r50, [_ZZ15hamming_matcherPjS_jjE5s_idx];
	add.s64 	%rd12, %rd1, %rd10;
	st.global.u32 	[%rd12], %r50;
$L__BB0_26:
	st.shared.u32 	[%r4], %r26;
	@%p4 bra 	$L__BB0_28;
	add.s32 	%r51, %r6, 2;
	st.global.u32 	[%rd3], %r51;
$L__BB0_28:
	setp.gt.u32 	%p21, %r2, 31;
	bar.sync 	0;
	@%p21 bra 	$L__BB0_31;
	ld.shared.u32 	%r14, [%r4+512];
	ld.shared.u32 	%r52, [%r4];
	setp.ge.u32 	%p22, %r14, %r52;
	@%p22 bra 	$L__BB0_31;
	st.shared.u32 	[%r4], %r14;
	ld.shared.u32 	%r53, [%r5+512];
	st.shared.u32 	[%r5], %r53;
$L__BB0_31:
	setp.gt.u32 	%p23, %r2, 15;
	bar.sync 	0;
	@%p23 bra 	$L__BB0_34;
	ld.shared.u32 	%r15, [%r4+256];
	ld.shared.u32 	%r54, [%r4];
	setp.ge.u32 	%p24, %r15, %r54;
	@%p24 bra 	$L__BB0_34;
	st.shared.u32 	[%r4], %r15;
	ld.shared.u32 	%r55, [%r5+256];
	st.shared.u32 	[%r5], %r55;
$L__BB0_34:
	setp.gt.u32 	%p25, %r2, 7;
	bar.sync 	0;
	@%p25 bra 	$L__BB0_37;
	ld.shared.u32 	%r16, [%r4+128];
	ld.shared.u32 	%r56, [%r4];
	setp.ge.u32 	%p26, %r16, %r56;
	@%p26 bra 	$L__BB0_37;
	st.shared.u32 	[%r4], %r16;
	ld.shared.u32 	%r57, [%r5+128];
	st.shared.u32 	[%r5], %r57;
$L__BB0_37:
	setp.gt.u32 	%p27, %r3, 5;
	bar.sync 	0;
	@%p27 bra 	$L__BB0_39;
	ld.shared.u32 	%r58, [_ZZ15hamming_matcherPjS_jjE6s_dist];
	shl.b32 	%r59, %r7, 1;
	add.s32 	%r60, %r59, %r1;
	mul.wide.u32 	%rd13, %r60, 4;
	add.s64 	%rd14, %rd2, %rd13;
	st.global.u32 	[%rd14], %r58;
	ld.shared.u32 	%r61, [_ZZ15hamming_matcherPjS_jjE5s_idx];
	add.s64 	%rd15, %rd1, %rd13;
	st.global.u32 	[%rd15], %r61;
$L__BB0_39:
	st.shared.u32 	[%r4], %r26;
	@%p4 bra 	$L__BB0_41;
	add.s32 	%r62, %r6, 3;
	st.global.u32 	[%rd3], %r62;
$L__BB0_41:
	setp.gt.u32 	%p29, %r2, 31;
	bar.sync 	0;
	@%p29 bra 	$L__BB0_44;
	ld.shared.u32 	%r17, [%r4+512];
	ld.shared.u32 	%r63, [%r4];
	setp.ge.u32 	%p30, %r17, %r63;
	@%p30 bra 	$L__BB0_44;
	st.shared.u32 	[%r4], %r17;
	ld.shared.u32 	%r64, [%r5+512];
	st.shared.u32 	[%r5], %r64;
$L__BB0_44:
	setp.gt.u32 	%p31, %r2, 15;
	bar.sync 	0;
	@%p31 bra 	$L__BB0_47;
	ld.shared.u32 	%r18, [%r4+256];
	ld.shared.u32 	%r65, [%r4];
	setp.ge.u32 	%p32, %r18, %r65;
	@%p32 bra 	$L__BB0_47;
	st.shared.u32 	[%r4], %r18;
	ld.shared.u32 	%r66, [%r5+256];
	st.shared.u32 	[%r5], %r66;
$L__BB0_47:
	setp.gt.u32 	%p33, %r2, 7;
	bar.sync 	0;
	@%p33 bra 	$L__BB0_50;
	ld.shared.u32 	%r19, [%r4+128];
	ld.shared.u32 	%r67, [%r4];
	setp.ge.u32 	%p34, %r19, %r67;
	@%p34 bra 	$L__BB0_50;
	st.shared.u32 	[%r4], %r19;
	ld.shared.u32 	%r68, [%r5+128];
	st.shared.u32 	[%r5], %r68;
$L__BB0_50:
	setp.gt.u32 	%p35, %r3, 5;
	bar.sync 	0;
	@%p35 bra 	$L__BB0_52;
	ld.shared.u32 	%r69, [_ZZ15hamming_matcherPjS_jjE6s_dist];
	mad.lo.s32 	%r70, %r7, 3, %r1;
	mul.wide.u32 	%rd16, %r70, 4;
	add.s64 	%rd17, %rd2, %rd16;
	st.global.u32 	[%rd17], %r69;
	ld.shared.u32 	%r71, [_ZZ15hamming_matcherPjS_jjE5s_idx];
	add.s64 	%rd18, %rd1, %rd16;
	st.global.u32 	[%rd18], %r71;
$L__BB0_52:
	st.shared.u32 	[%r4], %r26;
	@%p4 bra 	$L__BB0_54;
	add.s32 	%r72, %r6, 4;
	st.global.u32 	[%rd3], %r72;
$L__BB0_54:
	setp.gt.u32 	%p37, %r2, 31;
	bar.sync 	0;
	@%p37 bra 	$L__BB0_57;
	ld.shared.u32 	%r20, [%r4+512];
	ld.shared.u32 	%r73, [%r4];
	setp.ge.u32 	%p38, %r20, %r73;
	@%p38 bra 	$L__BB0_57;
	st.shared.u32 	[%r4], %r20;
	ld.shared.u32 	%r74, [%r5+512];
	st.shared.u32 	[%r5], %r74;
$L__BB0_57:
	setp.gt.u32 	%p39, %r2, 15;
	bar.sync 	0;
	@%p39 bra 	$L__BB0_60;
	ld.shared.u32 	%r21, [%r4+256];
	ld.shared.u32 	%r75, [%r4];
	setp.ge.u32 	%p40, %r21, %r75;
	@%p40 bra 	$L__BB0_60;
	st.shared.u32 	[%r4], %r21;
	ld.shared.u32 	%r76, [%r5+256];
	st.shared.u32 	[%r5], %r76;
$L__BB0_60:
	setp.gt.u32 	%p41, %r2, 7;
	bar.sync 	0;
	@%p41 bra 	$L__BB0_63;
	ld.shared.u32 	%r22, [%r4+128];
	ld.shared.u32 	%r77, [%r4];
	setp.ge.u32 	%p42, %r22, %r77;
	@%p42 bra 	$L__BB0_63;
	st.shared.u32 	[%r4], %r22;
	ld.shared.u32 	%r78, [%r5+128];
	st.shared.u32 	[%r5], %r78;
$L__BB0_63:
	setp.gt.u32 	%p43, %r3, 5;
	bar.sync 	0;
	@%p43 bra 	$L__BB0_65;
	ld.shared.u32 	%r79, [_ZZ15hamming_matcherPjS_jjE6s_dist];
	shl.b32 	%r80, %r7, 2;
	add.s32 	%r81, %r80, %r1;
	mul.wide.u32 	%rd19, %r81, 4;
	add.s64 	%rd20, %rd2, %rd19;
	st.global.u32 	[%rd20], %r79;
	ld.shared.u32 	%r82, [_ZZ15hamming_matcherPjS_jjE5s_idx];
	add.s64 	%rd21, %rd1, %rd19;
	st.global.u32 	[%rd21], %r82;
$L__BB0_65:
	st.shared.u32 	[%r4], %r26;
	@%p4 bra 	$L__BB0_67;
	add.s32 	%r83, %r6, 5;
	st.global.u32 	[%rd3], %r83;
$L__BB0_67:
	setp.gt.u32 	%p45, %r2, 31;
	bar.sync 	0;
	@%p45 bra 	$L__BB0_70;
	ld.shared.u32 	%r23, [%r4+512];
	ld.shared.u32 	%r84, [%r4];
	setp.ge.u32 	%p46, %r23, %r84;
	@%p46 bra 	$L__BB0_70;
	st.shared.u32 	[%r4], %r23;
	ld.shared.u32 	%r85, [%r5+512];
	st.shared.u32 	[%r5], %r85;
$L__BB0_70:
	setp.gt.u32 	%p47, %r2, 15;
	bar.sync 	0;
	@%p47 bra 	$L__BB0_73;
	ld.shared.u32 	%r24, [%r4+256];
	ld.shared.u32 	%r86, [%r4];
	setp.ge.u32 	%p48, %r24, %r86;
	@%p48 bra 	$L__BB0_73;
	st.shared.u32 	[%r4], %r24;
	ld.shared.u32 	%r87, [%r5+256];
	st.shared.u32 	[%r5], %r87;
$L__BB0_73:
	setp.gt.u32 	%p49, %r2, 7;
	bar.sync 	0;
	@%p49 bra 	$L__BB0_76;
	ld.shared.u32 	%r25, [%r4+128];
	ld.shared.u32 	%r88, [%r4];
	setp.ge.u32 	%p50, %r25, %r88;
	@%p50 bra 	$L__BB0_76;
	st.shared.u32 	[%r4], %r25;
	ld.shared.u32 	%r89, [%r5+128];
	st.shared.u32 	[%r5], %r89;
$L__BB0_76:
	setp.gt.u32 	%p51, %r3, 5;
	bar.sync 	0;
	@%p51 bra 	$L__BB0_78;
	ld.shared.u32 	%r90, [_ZZ15hamming_matcherPjS_jjE6s_dist];
	mad.lo.s32 	%r91, %r7, 5, %r1;
	mul.wide.u32 	%rd22, %r91, 4;
	add.s64 	%rd23, %rd2, %rd22;
	st.global.u32 	[%rd23], %r90;
	ld.shared.u32 	%r92, [_ZZ15hamming_matcherPjS_jjE5s_idx];
	add.s64 	%rd24, %rd1, %rd22;
	st.global.u32 	[%rd24], %r92;
$L__BB0_78:
	ret;

}


// ===== COMPILED SASS (sm_100) =====

	.target	sm_100

	.elftype	@"ET_EXEC"


//--------------------- .note.nv.tkinfo           --------------------------
	.section	.note.nv.tkinfo,"",@"SHT_NOTE"
	.sectionflags	@"SHF_NOTE_NV_TKINFO"
	.tkinfo
        /*0018*/ 	.word	0x00000002
        /*0030*/ 	.string	""
        /*0030*/ 	.string	"ptxas"
        /*0030*/ 	.string	"Cuda compilation tools, release 13.0, V13.0.88"
        /*0030*/ 	.string	"Build cuda_13.0.r13.0/compiler.36424714_0"
        /*0030*/ 	.string	"-arch sm_100 -m 64 "



//--------------------- .note.nv.cuinfo           --------------------------
	.section	.note.nv.cuinfo,"",@"SHT_NOTE"
	.sectionflags	@"SHF_NOTE_NV_CUINFO"
        /*0018*/ 	.short	0x0002
        /*001a*/ 	.short	0x0064
        /*001c*/ 	.short	0x0082
	.zero		2


//--------------------- .nv.info                  --------------------------
	.section	.nv.info,"",@"SHT_CUDA_INFO"
	.align	4


	//----- nvinfo : EIATTR_REGCOUNT
	.align		4
        /*0000*/ 	.byte	0x04, 0x2f
        /*0002*/ 	.short	(.L_1 - .L_0)
	.align		4
.L_0:
        /*0004*/ 	.word	index@(_Z15hamming_matcherPjS_jj)
        /*0008*/ 	.word	0x00000018


	//----- nvinfo : EIATTR_FRAME_SIZE
	.align		4
.L_1:
        /*000c*/ 	.byte	0x04, 0x11
        /*000e*/ 	.short	(.L_3 - .L_2)
	.align		4
.L_2:
        /*0010*/ 	.word	index@(_Z15hamming_matcherPjS_jj)
        /*0014*/ 	.word	0x00000000


	//----- nvinfo : EIATTR_MIN_STACK_SIZE
	.align		4
.L_3:
        /*0018*/ 	.byte	0x04, 0x12
        /*001a*/ 	.short	(.L_5 - .L_4)
	.align		4
.L_4:
        /*001c*/ 	.word	index@(_Z15hamming_matcherPjS_jj)
        /*0020*/ 	.word	0x00000000
.L_5:


//--------------------- .nv.compat                --------------------------
	.section	.nv.compat,"",@"SHT_CUDA_COMPAT_INFO"
	.align	4
        /*0000*/ 	.byte	0x02, 0x09, 0x00, 0x00, 0x02, 0x02, 0x01, 0x00, 0x02, 0x05, 0x05, 0x00, 0x03, 0x07, 0x01, 0x01
        /*0010*/ 	.byte	0x02, 0x03, 0x00, 0x00, 0x02, 0x06, 0x01, 0x00, 0x04, 0x0b, 0x08, 0x00, 0x09, 0x00, 0x00, 0x00
        /*0020*/ 	.byte	0x00, 0x00, 0x00, 0x00


//--------------------- .nv.info._Z15hamming_matcherPjS_jj --------------------------
	.section	.nv.info._Z15hamming_matcherPjS_jj,"",@"SHT_CUDA_INFO"
	.sectionflags	@""
	.align	4


	//----- nvinfo : EIATTR_CUDA_API_VERSION
	.align		4
        /*0000*/ 	.byte	0x04, 0x37
        /*0002*/ 	.short	(.L_7 - .L_6)
.L_6:
        /*0004*/ 	.word	0x00000082


	//----- nvinfo : EIATTR_KPARAM_INFO
	.align		4
.L_7:
        /*0008*/ 	.byte	0x04, 0x17
        /*000a*/ 	.short	(.L_9 - .L_8)
.L_8:
        /*000c*/ 	.word	0x00000000
        /*0010*/ 	.short	0x0003
        /*0012*/ 	.short	0x0014
        /*0014*/ 	.byte	0x00, 0xf0, 0x11, 0x00


	//----- nvinfo : EIATTR_KPARAM_INFO
	.align		4
.L_9:
        /*0018*/ 	.byte	0x04, 0x17
        /*001a*/ 	.short	(.L_11 - .L_10)
.L_10:
        /*001c*/ 	.word	0x00000000
        /*0020*/ 	.short	0x0002
        /*0022*/ 	.short	0x0010
        /*0024*/ 	.byte	0x00, 0xf0, 0x11, 0x00


	//----- nvinfo : EIATTR_KPARAM_INFO
	.align		4
.L_11:
        /*0028*/ 	.byte	0x04, 0x17
        /*002a*/ 	.short	(.L_13 - .L_12)
.L_12:
        /*002c*/ 	.word	0x00000000
        /*0030*/ 	.short	0x0001
        /*0032*/ 	.short	0x0008
        /*0034*/ 	.byte	0x00, 0xf5, 0x21, 0x00


	//----- nvinfo : EIATTR_KPARAM_INFO
	.align		4
.L_13:
        /*0038*/ 	.byte	0x04, 0x17
        /*003a*/ 	.short	(.L_15 - .L_14)
.L_14:
        /*003c*/ 	.word	0x00000000
        /*0040*/ 	.short	0x0000
        /*0042*/ 	.short	0x0000
        /*0044*/ 	.byte	0x00, 0xf5, 0x21, 0x00


	//----- nvinfo : EIATTR_SPARSE_MMA_MASK
	.align		4
.L_15:
        /*0048*/ 	.byte	0x03, 0x50
        /*004a*/ 	.short	0x0000


	//----- nvinfo : EIATTR_MAXREG_COUNT
	.align		4
        /*004c*/ 	.byte	0x03, 0x1b
        /*004e*/ 	.short	0x00ff


	//----- nvinfo : EIATTR_NUM_BARRIERS
	.align		4
        /*0050*/ 	.byte	0x02, 0x4c
        /*0052*/ 	.byte	0x01
	.zero		1


	//----- nvinfo : EIATTR_MERCURY_ISA_VERSION
	.align		4
        /*0054*/ 	.byte	0x03, 0x5f
        /*0056*/ 	.short	0x0101


	//----- nvinfo : EIATTR_VRC_CTA_INIT_COUNT
	.align		4
        /*0058*/ 	.byte	0x02, 0x4a
	.zero		1
	.zero		1


	//----- nvinfo : EIATTR_EXIT_INSTR_OFFSETS
	.align		4
        /*005c*/ 	.byte	0x04, 0x1c
        /*005e*/ 	.short	(.L_17 - .L_16)


	//   ....[0]....
.L_16:
        /*0060*/ 	.word	0x000010c0


	//   ....[1]....
        /*0064*/ 	.word	0x00001150


	//----- nvinfo : EIATTR_CRS_STACK_SIZE
	.align		4
.L_17:
        /*0068*/ 	.byte	0x04, 0x1e
        /*006a*/ 	.short	(.L_19 - .L_18)
.L_18:
        /*006c*/ 	.word	0x00000000


	//----- nvinfo : EIATTR_CBANK_PARAM_SIZE
	.align		4
.L_19:
        /*0070*/ 	.byte	0x03, 0x19
        /*0072*/ 	.short	0x0018


	//----- nvinfo : EIATTR_PARAM_CBANK
	.align		4
        /*0074*/ 	.byte	0x04, 0x0a
        /*0076*/ 	.short	(.L_21 - .L_20)
	.align		4
.L_20:
        /*0078*/ 	.word	index@(.nv.constant0._Z15hamming_matcherPjS_jj)
        /*007c*/ 	.short	0x0380
        /*007e*/ 	.short	0x0018


	//----- nvinfo : EIATTR_SW_WAR
	.align		4
.L_21:
        /*0080*/ 	.byte	0x04, 0x36
        /*0082*/ 	.short	(.L_23 - .L_22)
.L_22:
        /*0084*/ 	.word	0x00000008
.L_23:


//--------------------- .nv.callgraph             --------------------------
	.section	.nv.callgraph,"",@"SHT_CUDA_CALLGRAPH"
	.align	4
	.sectionentsize	8
	.align		4
        /*0000*/ 	.word	0x00000000
	.align		4
        /*0004*/ 	.word	0xffffffff
	.align		4
        /*0008*/ 	.word	0x00000000
	.align		4
        /*000c*/ 	.word	0xfffffffe
	.align		4
        /*0010*/ 	.word	0x00000000
	.align		4
        /*0014*/ 	.word	0xfffffffd
	.align		4
        /*0018*/ 	.word	0x00000000
	.align		4
        /*001c*/ 	.word	0xfffffffc


//--------------------- .text._Z15hamming_matcherPjS_jj --------------------------
	.section	.text._Z15hamming_matcherPjS_jj,"ax",@progbits
	.align	128
        .global         _Z15hamming_matcherPjS_jj
        .type           _Z15hamming_matcherPjS_jj,@function
        .size           _Z15hamming_matcherPjS_jj,(.L_x_37 - _Z15hamming_matcherPjS_jj)
        .other          _Z15hamming_matcherPjS_jj,@"STO_CUDA_ENTRY STV_DEFAULT"
_Z15hamming_matcherPjS_jj:
.text._Z15hamming_matcherPjS_jj:
[----:B------:R-:W-:Y:S01]  /*0000*/  LDC R1, c[0x0][0x37c] ;  /* 0x0000df00ff017b82 */ /* 0x000fe20000000800 */
[----:B------:R-:W0:Y:S07]  /*0010*/  S2R R8, SR_TID.X ;  /* 0x0000000000087919 */ /* 0x000e2e0000002100 */
[----:B------:R-:W0:Y:S01]  /*0020*/  LDC.64 R2, c[0x0][0x390] ;  /* 0x0000e400ff027b82 */ /* 0x000e220000000a00 */
[----:B------:R-:W1:Y:S01]  /*0030*/  LDCU UR4, c[0x0][0x360] ;  /* 0x00006c00ff0477ac */ /* 0x000e620008000800 */
[----:B------:R-:W-:Y:S01]  /*0040*/  IMAD.MOV.U32 R13, RZ, RZ, -0x1 ;  /* 0xffffffffff0d7424 */ /* 0x000fe200078e00ff */
[----:B------:R-:W1:Y:S01]  /*0050*/  S2R R9, SR_CTAID.X ;  /* 0x0000000000097919 */ /* 0x000e620000002500 */
[----:B------:R-:W-:Y:S01]  /*0060*/  BSSY.RECONVERGENT B0, `(.L_x_0) ;  /* 0x000001e000007945 */ /* 0x000fe20003800200 */
[----:B------:R-:W2:Y:S03]  /*0070*/  LDCU.64 UR8, c[0x0][0x358] ;  /* 0x00006b00ff0877ac */ /* 0x000ea60008000a00 */
[----:B------:R-:W3:Y:S08]  /*0080*/  S2UR UR6, SR_CgaCtaId ;  /* 0x00000000000679c3 */ /* 0x000ef00000008800 */
[----:B------:R-:W4:Y:S01]  /*0090*/  LDC.64 R4, c[0x0][0x388] ;  /* 0x0000e200ff047b82 */ /* 0x000f220000000a00 */
[C---:B0-----:R-:W-:Y:S01]  /*00a0*/  ISETP.GE.U32.AND P0, PT, R8.reuse, R3, PT ;  /* 0x000000030800720c */ /* 0x041fe20003f06070 */
[C---:B------:R-:W-:Y:S01]  /*00b0*/  IMAD R11, R8.reuse, 0x6, RZ ;  /* 0x00000006080b7824 */ /* 0x040fe200078e02ff */
[C---:B------:R-:W-:Y:S01]  /*00c0*/  ISETP.GT.U32.AND P2, PT, R8.reuse, 0x1f, PT ;  /* 0x0000001f0800780c */ /* 0x040fe20003f44070 */
[----:B-1----:R-:W-:Y:S01]  /*00d0*/  IMAD R0, R9, UR4, R8 ;  /* 0x0000000409007c24 */ /* 0x002fe2000f8e0208 */
[----:B------:R-:W-:Y:S01]  /*00e0*/  UMOV UR4, 0x400 ;  /* 0x0000040000047882 */ /* 0x000fe20000000000 */
[C---:B------:R-:W-:Y:S01]  /*00f0*/  ISETP.GT.U32.AND P3, PT, R8.reuse, 0xf, PT ;  /* 0x0000000f0800780c */ /* 0x040fe20003f64070 */
[----:B------:R-:W-:Y:S01]  /*0100*/  UIADD3 UR5, UPT, UPT, UR4, 0x400, URZ ;  /* 0x0000040004057890 */ /* 0x000fe2000fffe0ff */
[----:B------:R-:W-:Y:S01]  /*0110*/  ISETP.GT.U32.AND P4, PT, R8, 0x7, PT ;  /* 0x000000070800780c */ /* 0x000fe20003f84070 */
[----:B---3--:R-:W-:Y:S01]  /*0120*/  ULEA UR4, UR6, UR4, 0x18 ;  /* 0x0000000406047291 */ /* 0x008fe2000f8ec0ff */
[C---:B------:R-:W-:Y:S01]  /*0130*/  ISETP.LT.U32.AND P0, PT, R0.reuse, 0x6, !P0 ;  /* 0x000000060000780c */ /* 0x040fe20004701070 */
[----:B------:R-:W-:Y:S01]  /*0140*/  ULEA UR5, UR6, UR5, 0x18 ;  /* 0x0000000506057291 */ /* 0x000fe2000f8ec0ff */
[----:B------:R-:W-:Y:S01]  /*0150*/  ISETP.GT.U32.AND P1, PT, R0, 0x5, PT ;  /* 0x000000050000780c */ /* 0x000fe20003f24070 */
[----:B----4-:R-:W-:-:S02]  /*0160*/  IMAD.WIDE.U32 R6, R8, 0x4, R4 ;  /* 0x0000000408067825 */ /* 0x010fc400078e0004 */
[C---:B------:R-:W-:Y:S02]  /*0170*/  LEA R3, R8.reuse, UR4, 0x2 ;  /* 0x0000000408037c11 */ /* 0x040fe4000f8e10ff */
[----:B------:R-:W-:-:S05]  /*0180*/  LEA R0, R8, UR5, 0x2 ;  /* 0x0000000508007c11 */ /* 0x000fca000f8e10ff */
[----:B------:R0:W-:Y:S04]  /*0190*/  STS [R0], R13 ;  /* 0x0000000d00007388 */ /* 0x0001e80000000800 */
[----:B--2---:R0:W-:Y:S04]  /*01a0*/  @P0 STG.E desc[UR8][R6.64], R11 ;  /* 0x0000000b06000986 */ /* 0x0041e8000c101908 */
[----:B------:R0:W-:Y:S01]  /*01b0*/  STS [R3], R2 ;  /* 0x0000000203007388 */ /* 0x0001e20000000800 */
[----:B------:R-:W-:Y:S06]  /*01c0*/  BAR.SYNC.DEFER_BLOCKING 0x0 ;  /* 0x0000000000007b1d */ /* 0x000fec0000010000 */
[----:B------:R-:W-:Y:S05]  /*01d0*/  @P2 BRA `(.L_x_1) ;  /* 0x0000000000182947 */ /* 0x000fea0003800000 */
[----:B------:R-:W-:Y:S04]  /*01e0*/  LDS R8, [R3+0x200] ;  /* 0x0002000003087984 */ /* 0x000fe80000000800 */
[----:B0-----:R-:W0:Y:S02]  /*01f0*/  LDS R13, [R3] ;  /* 0x00000000030d7984 */ /* 0x001e240000000800 */
[----:B0-----:R-:W-:-:S13]  /*0200*/  ISETP.GE.U32.AND P5, PT, R8, R13, PT ;  /* 0x0000000d0800720c */ /* 0x001fda0003fa6070 */
[----:B------:R-:W-:Y:S04]  /*0210*/  @!P5 STS [R3], R8 ;  /* 0x000000080300d388 */ /* 0x000fe80000000800 */
[----:B------:R-:W0:Y:S04]  /*0220*/  @!P5 LDS R13, [R0+0x200] ;  /* 0x00020000000dd984 */ /* 0x000e280000000800 */
[----:B0-----:R1:W-:Y:S02]  /*0230*/  @!P5 STS [R0], R13 ;  /* 0x0000000d0000d388 */ /* 0x0013e40000000800 */
.L_x_1:
[----:B------:R-:W-:Y:S05]  /*0240*/  BSYNC.RECONVERGENT B0 ;  /* 0x0000000000007941 */ /* 0x000fea0003800200 */
.L_x_0:
[----:B------:R-:W-:Y:S06]  /*0250*/  BAR.SYNC.DEFER_BLOCKING 0x0 ;  /* 0x0000000000007b1d */ /* 0x000fec0000010000 */
[----:B------:R-:W-:Y:S04]  /*0260*/  BSSY.RECONVERGENT B0, `(.L_x_2) ;  /* 0x0000008000007945 */ /* 0x000fe80003800200 */
[----:B------:R-:W-:Y:S05]  /*0270*/  @P3 BRA `(.L_x_3) ;  /* 0x0000000000183947 */ /* 0x000fea0003800000 */
[----:B------:R-:W-:Y:S04]  /*0280*/  LDS R8, [R3+0x100] ;  /* 0x0001000003087984 */ /* 0x000fe80000000800 */
[----:B01----:R-:W0:Y:S02]  /*0290*/  LDS R13, [R3] ;  /* 0x00000000030d7984 */ /* 0x003e240000000800 */
[----:B0-----:R-:W-:-:S13]  /*02a0*/  ISETP.GE.U32.AND P5, PT, R8, R13, PT ;  /* 0x0000000d0800720c */ /* 0x001fda0003fa6070 */
[----:B------:R-:W-:Y:S04]  /*02b0*/  @!P5 STS [R3], R8 ;  /* 0x000000080300d388 */ /* 0x000fe80000000800 */
[----:B------:R-:W0:Y:S04]  /*02c0*/  @!P5 LDS R13, [R0+0x100] ;  /* 0x00010000000dd984 */ /* 0x000e280000000800 */
[----:B0-----:R2:W-:Y:S02]  /*02d0*/  @!P5 STS [R0], R13 ;  /* 0x0000000d0000d388 */ /* 0x0015e40000000800 */
.L_x_3:
[----:B------:R-:W-:Y:S05]  /*02e0*/  BSYNC.RECONVERGENT B0 ;  /* 0x0000000000007941 */ /* 0x000fea0003800200 */
.L_x_2:
[----:B------:R-:W-:Y:S06]  /*02f0*/  BAR.SYNC.DEFER_BLOCKING 0x0 ;  /* 0x0000000000007b1d */ /* 0x000fec0000010000 */
[----:B------:R-:W-:Y:S04]  /*0300*/  BSSY.RECONVERGENT B0, `(.L_x_4) ;  /* 0x0000008000007945 */ /* 0x000fe80003800200 */
[----:B------:R-:W-:Y:S05]  /*0310*/  @P4 BRA `(.L_x_5) ;  /* 0x0000000000184947 */ /* 0x000fea0003800000 */
[----:B------:R-:W-:Y:S04]  /*0320*/  LDS R8, [R3+0x80] ;  /* 0x0000800003087984 */ /* 0x000fe80000000800 */
[----:B012---:R-:W0:Y:S02]  /*0330*/  LDS R13, [R3] ;  /* 0x00000000030d7984 */ /* 0x007e240000000800 */
[----:B0-----:R-:W-:-:S13]  /*0340*/  ISETP.GE.U32.AND P5, PT, R8, R13, PT ;  /* 0x0000000d0800720c */ /* 0x001fda0003fa6070 */
[----:B------:R-:W-:Y:S04]  /*0350*/  @!P5 STS [R3], R8 ;  /* 0x000000080300d388 */ /* 0x000fe80000000800 */
[----:B------:R-:W0:Y:S04]  /*0360*/  @!P5 LDS R13, [R0+0x80] ;  /* 0x00008000000dd984 */ /* 0x000e280000000800 */
[----:B0-----:R3:W-:Y:S02]  /*0370*/  @!P5 STS [R0], R13 ;  /* 0x0000000d0000d388 */ /* 0x0017e40000000800 */
.L_x_5:
[----:B------:R-:W-:Y:S05]  /*0380*/  BSYNC.RECONVERGENT B0 ;  /* 0x0000000000007941 */ /* 0x000fea0003800200 */
.L_x_4:
[----:B------:R-:W-:Y:S01]  /*0390*/  BAR.SYNC.DEFER_BLOCKING 0x0 ;  /* 0x0000000000007b1d */ /* 0x000fe20000010000 */
[----:B0123--:R-:W-:-:S04]  /*03a0*/  @!P1 IMAD.WIDE.U32 R12, R9, 0x4, R4 ;  /* 0x00000004090c9825 */ /* 0x00ffc800078e0004 */
[----:B------:R-:W-:-:S03]  /*03b0*/  @P0 VIADD R21, R11, 0x1 ;  /* 0x000000010b150836 */ /* 0x000fc60000000000 */
[----:B------:R-:W0:Y:S01]  /*03c0*/  @!P1 LDC.64 R14, c[0x0][0x380] ;  /* 0x0000e000ff0e9b82 */ /* 0x000e220000000a00 */
[----:B------:R-:W-:Y:S01]  /*03d0*/  BSSY.RECONVERGENT B0, `(.L_x_6) ;  /* 0x0000010000007945 */ /* 0x000fe20003800200 */
[----:B------:R-:W1:Y:S04]  /*03e0*/  @!P1 LDS R17, [UR4] ;  /* 0x00000004ff119984 */ /* 0x000e680008000800 */
[----:B------:R-:W2:Y:S01]  /*03f0*/  @!P1 LDS R19, [UR4+0x400] ;  /* 0x00040004ff139984 */ /* 0x000ea20008000800 */
[----:B0-----:R-:W-:-:S03]  /*0400*/  @!P1 IMAD.WIDE.U32 R14, R9, 0x4, R14 ;  /* 0x00000004090e9825 */ /* 0x001fc600078e000e */
[----:B------:R0:W-:Y:S04]  /*0410*/  STS [R3], R2 ;  /* 0x0000000203007388 */ /* 0x0001e80000000800 */
[----:B-1----:R0:W-:Y:S04]  /*0420*/  @!P1 STG.E desc[UR8][R12.64], R17 ;  /* 0x000000110c009986 */ /* 0x0021e8000c101908 */
[----:B--2---:R0:W-:Y:S04]  /*0430*/  @!P1 STG.E desc[UR8][R14.64], R19 ;  /* 0x000000130e009986 */ /* 0x0041e8000c101908 */
[----:B------:R0:W-:Y:S01]  /*0440*/  @P0 STG.E desc[UR8][R6.64], R21 ;  /* 0x0000001506000986 */ /* 0x0001e2000c101908 */
        /* <DEDUP_REMOVED lines=8> */
.L_x_7:
[----:B------:R-:W-:Y:S05]  /*04d0*/  BSYNC.RECONVERGENT B0 ;  /* 0x0000000000007941 */ /* 0x000fea0003800200 */
.L_x_6:
        /* <DEDUP_REMOVED lines=9> */
.L_x_9:
[----:B------:R-:W-:Y:S05]  /*0570*/  BSYNC.RECONVERGENT B0 ;  /* 0x0000000000007941 */ /* 0x000fea0003800200 */
.L_x_8:
        /* <DEDUP_REMOVED lines=9> */
.L_x_11:
[----:B------:R-:W-:Y:S05]  /*0610*/  BSYNC.RECONVERGENT B0 ;  /* 0x0000000000007941 */ /* 0x000fea0003800200 */
.L_x_10:
[----:B------:R-:W-:Y:S08]  /*0620*/  BAR.SYNC.DEFER_BLOCKING 0x0 ;  /* 0x0000000000007b1d */ /* 0x000ff00000010000 */
[----:B------:R-:W4:Y:S01]  /*0630*/  LDC R8, c[0x0][0x370] ;  /* 0x0000dc00ff087b82 */ /* 0x000f220000000800 */
[----:B------:R-:W-:Y:S07]  /*0640*/  BSSY.RECONVERGENT B0, `(.L_x_12) ;  /* 0x0000014000007945 */ /* 0x000fee0003800200 */
[----:B0-----:R-:W0:Y:S01]  /*0650*/  @!P1 LDC.64 R14, c[0x0][0x380] ;  /* 0x0000e000ff0e9b82 */ /* 0x001e220000000a00 */
[----:B------:R-:W5:Y:S04]  /*0660*/  @!P1 LDS R17, [UR4] ;  /* 0x00000004ff119984 */ /* 0x000f680008000800 */
[----:B------:R-:W5:Y:S01]  /*0670*/  @!P1 LDS R21, [UR4+0x400] ;  /* 0x00040004ff159984 */ /* 0x000f620008000800 */
[----:B----4-:R-:W-:-:S03]  /*0680*/  @!P1 IMAD.IADD R19, R9, 0x1, R8 ;  /* 0x0000000109139824 */ /* 0x010fc600078e0208 */
[----:B------:R4:W-:Y:S01]  /*0690*/  STS [R3], R2 ;  /* 0x0000000203007388 */ /* 0x0009e20000000800 */
[----:B-123--:R-:W-:-:S04]  /*06a0*/  @!P1 IMAD.WIDE.U32 R12, R19, 0x4, R4 ;  /* 0x00000004130c9825 */ /* 0x00efc800078e0004 */
[----:B0-----:R-:W-:-:S04]  /*06b0*/  @!P1 IMAD.WIDE.U32 R14, R19, 0x4, R14 ;  /* 0x00000004130e9825 */ /* 0x001fc800078e000e */
[----:B------:R-:W-:Y:S01]  /*06c0*/  @P0 VIADD R19, R11, 0x2 ;  /* 0x000000020b130836 */ /* 0x000fe20000000000 */
[----:B-----5:R4:W-:Y:S04]  /*06d0*/  @!P1 STG.E desc[UR8][R12.64], R17 ;  /* 0x000000110c009986 */ /* 0x0209e8000c101908 */
[----:B------:R4:W-:Y:S04]  /*06e0*/  @!P1 STG.E desc[UR8][R14.64], R21 ;  /* 0x000000150e009986 */ /* 0x0009e8000c101908 */
[----:B------:R4:W-:Y:S01]  /*06f0*/  @P0 STG.E desc[UR8][R6.64], R19 ;  /* 0x0000001306000986 */ /* 0x0009e2000c101908 */
[----:B------:R-:W-:Y:S06]  /*0700*/  BAR.SYNC.DEFER_BLOCKING 0x0 ;  /* 0x0000000000007b1d */ /* 0x000fec0000010000 */
[----:B------:R-:W-:Y:S05]  /*0710*/  @P2 BRA `(.L_x_13) ;  /* 0x0000000000182947 */ /* 0x000fea0003800000 */
[----:B------:R-:W-:Y:S04]  /*0720*/  LDS R10, [R3+0x200] ;  /* 0x00020000030a7984 */ /* 0x000fe80000000800 */
[----:B----4-:R-:W0:Y:S02]  /*0730*/  LDS R13, [R3] ;  /* 0x00000000030d7984 */ /* 0x010e240000000800 */
[----:B0-----:R-:W-:-:S13]  /*0740*/  ISETP.GE.U32.AND P5, PT, R10, R13, PT ;  /* 0x0000000d0a00720c */ /* 0x001fda0003fa6070 */
[----:B------:R-:W-:Y:S04]  /*0750*/  @!P5 STS [R3], R10 ;  /* 0x0000000a0300d388 */ /* 0x000fe80000000800 */
[----:B------:R-:W0:Y:S04]  /*0760*/  @!P5 LDS R13, [R0+0x200] ;  /* 0x00020000000dd984 */ /* 0x000e280000000800 */
[----:B0-----:R0:W-:Y:S02]  /*0770*/  @!P5 STS [R0], R13 ;  /* 0x0000000d0000d388 */ /* 0x0011e40000000800 */
.L_x_13:
[----:B------:R-:W-:Y:S05]  /*0780*/  BSYNC.RECONVERGENT B0 ;  /* 0x0000000000007941 */ /* 0x000fea0003800200 */
.L_x_12:
[----:B------:R-:W-:Y:S06]  /*0790*/  BAR.SYNC.DEFER_BLOCKING 0x0 ;  /* 0x0000000000007b1d */ /* 0x000fec0000010000 */
[----:B------:R-:W-:Y:S04]  /*07a0*/  BSSY.RECONVERGENT B0, `(.L_x_14) ;  /* 0x0000008000007945 */ /* 0x000fe80003800200 */
[----:B------:R-:W-:Y:S05]  /*07b0*/  @P3 BRA `(.L_x_15) ;  /* 0x0000000000183947 */ /* 0x000fea0003800000 */
[----:B------:R-:W-:Y:S04]  /*07c0*/  LDS R10, [R3+0x100] ;  /* 0x00010000030a7984 */ /* 0x000fe80000000800 */
[----:B0---4-:R-:W0:Y:S02]  /*07d0*/  LDS R13, [R3] ;  /* 0x00000000030d7984 */ /* 0x011e240000000800 */
[----:B0-----:R-:W-:-:S13]  /*07e0*/  ISETP.GE.U32.AND P5, PT, R10, R13, PT ;  /* 0x0000000d0a00720c */ /* 0x001fda0003fa6070 */
[----:B------:R-:W-:Y:S04]  /*07f0*/  @!P5 STS [R3], R10 ;  /* 0x0000000a0300d388 */ /* 0x000fe80000000800 */
[----:B------:R-:W0:Y:S04]  /*0800*/  @!P5 LDS R13, [R0+0x100] ;  /* 0x00010000000dd984 */ /* 0x000e280000000800 */
[----:B0-----:R1:W-:Y:S02]  /*0810*/  @!P5 STS [R0], R13 ;  /* 0x0000000d0000d388 */ /* 0x0013e40000000800 */
.L_x_15:
[----:B------:R-:W-:Y:S05]  /*0820*/  BSYNC.RECONVERGENT B0 ;  /* 0x0000000000007941 */ /* 0x000fea0003800200 */
.L_x_14:
[----:B------:R-:W-:Y:S06]  /*0830*/  BAR.SYNC.DEFER_BLOCKING 0x0 ;  /* 0x0000000000007b1d */ /* 0x000fec0000010000 */
[----:B------:R-:W-:Y:S04]  /*0840*/  BSSY.RECONVERGENT B0, `(.L_x_16) ;  /* 0x0000008000007945 */ /* 0x000fe80003800200 */
[----:B------:R-:W-:Y:S05]  /*0850*/  @P4 BRA `(.L_x_17) ;  /* 0x0000000000184947 */ /* 0x000fea0003800000 */
[----:B------:R-:W-:Y:S04]  /*0860*/  LDS R10, [R3+0x80] ;  /* 0x00008000030a7984 */ /* 0x000fe80000000800 */
[----:B01--4-:R-:W0:Y:S02]  /*0870*/  LDS R13, [R3] ;  /* 0x00000000030d7984 */ /* 0x013e240000000800 */
[----:B0-----:R-:W-:-:S13]  /*0880*/  ISETP.GE.U32.AND P5, PT, R10, R13, PT ;  /* 0x0000000d0a00720c */ /* 0x001fda0003fa6070 */
[----:B------:R-:W-:Y:S04]  /*0890*/  @!P5 STS [R3], R10 ;  /* 0x0000000a0300d388 */ /* 0x000fe80000000800 */
[----:B------:R-:W0:Y:S04]  /*08a0*/  @!P5 LDS R13, [R0+0x80] ;  /* 0x00008000000dd984 */ /* 0x000e280000000800 */
[----:B0-----:R2:W-:Y:S02]  /*08b0*/  @!P5 STS [R0], R13 ;  /* 0x0000000d0000d388 */ /* 0x0015e40000000800 */
.L_x_17:
[----:B------:R-:W-:Y:S05]  /*08c0*/  BSYNC.RECONVERGENT B0 ;  /* 0x0000000000007941 */ /* 0x000fea0003800200 */
.L_x_16:
[----:B------:R-:W-:Y:S01]  /*08d0*/  BAR.SYNC.DEFER_BLOCKING 0x0 ;  /* 0x0000000000007b1d */ /* 0x000fe20000010000 */
[----:B----4-:R-:W-:-:S04]  /*08e0*/  @!P1 IMAD R19, R8, 0x2, R9 ;  /* 0x0000000208139824 */ /* 0x010fc800078e0209 */
[----:B012---:R-:W-:-:S03]  /*08f0*/  @!P1 IMAD.WIDE.U32 R12, R19, 0x4, R4 ;  /* 0x00000004130c9825 */ /* 0x007fc600078e0004 */
[----:B------:R-:W0:Y:S01]  /*0900*/  @!P1 LDC.64 R14, c[0x0][0x380] ;  /* 0x0000e000ff0e9b82 */ /* 0x000e220000000a00 */
[----:B------:R-:W-:Y:S01]  /*0910*/  BSSY.RECONVERGENT B0, `(.L_x_18) ;  /* 0x0000011000007945 */ /* 0x000fe20003800200 */
[----:B------:R-:W1:Y:S04]  /*0920*/  @!P1 LDS R17, [UR4] ;  /* 0x00000004ff119984 */ /* 0x000e680008000800 */
[----:B------:R-:W2:Y:S01]  /*0930*/  @!P1 LDS R21, [UR4+0x400] ;  /* 0x00040004ff159984 */ /* 0x000ea20008000800 */
[----:B0-----:R-:W-:-:S03]  /*0940*/  @!P1 IMAD.WIDE.U32 R14, R19, 0x4, R14 ;  /* 0x00000004130e9825 */ /* 0x001fc600078e000e */
[----:B------:R0:W-:Y:S01]  /*0950*/  STS [R3], R2 ;  /* 0x0000000203007388 */ /* 0x0001e20000000800 */
[----:B------:R-:W-:-:S03]  /*0960*/  @P0 VIADD R19, R11, 0x3 ;  /* 0x000000030b130836 */ /* 0x000fc60000000000 */
        /* <DEDUP_REMOVED lines=11> */
.L_x_19:
[----:B------:R-:W-:Y:S05]  /*0a20*/  BSYNC.RECONVERGENT B0 ;  /* 0x0000000000007941 */ /* 0x000fea0003800200 */
.L_x_18:
        /* <DEDUP_REMOVED lines=9> */
.L_x_21:
[----:B------:R-:W-:Y:S05]  /*0ac0*/  BSYNC.RECONVERGENT B0 ;  /* 0x0000000000007941 */ /* 0x000fea0003800200 */
.L_x_20:
        /* <DEDUP_REMOVED lines=9> */
.L_x_23:
[----:B------:R-:W-:Y:S05]  /*0b60*/  BSYNC.RECONVERGENT B0 ;  /* 0x0000000000007941 */ /* 0x000fea0003800200 */
.L_x_22:
[----:B------:R-:W-:Y:S01]  /*0b70*/  BAR.SYNC.DEFER_BLOCKING 0x0 ;  /* 0x0000000000007b1d */ /* 0x000fe20000010000 */
[----:B0-----:R-:W-:-:S04]  /*0b80*/  @!P1 IMAD R19, R8, 0x3, R9 ;  /* 0x0000000308139824 */ /* 0x001fc800078e0209 */
[----:B-123--:R-:W-:-:S03]  /*0b90*/  @!P1 IMAD.WIDE.U32 R12, R19, 0x4, R4 ;  /* 0x00000004130c9825 */ /* 0x00efc600078e0004 */
        /* <DEDUP_REMOVED lines=18> */
.L_x_25:
[----:B------:R-:W-:Y:S05]  /*0cc0*/  BSYNC.RECONVERGENT B0 ;  /* 0x0000000000007941 */ /* 0x000fea0003800200 */
.L_x_24:
        /* <DEDUP_REMOVED lines=9> */
.L_x_27:
[----:B------:R-:W-:Y:S05]  /*0d60*/  BSYNC.RECONVERGENT B0 ;  /* 0x0000000000007941 */ /* 0x000fea0003800200 */
.L_x_26:
        /* <DEDUP_REMOVED lines=9> */
.L_x_29:
[----:B------:R-:W-:Y:S05]  /*0e00*/  BSYNC.RECONVERGENT B0 ;  /* 0x0000000000007941 */ /* 0x000fea0003800200 */
.L_x_28:
[----:B------:R-:W-:Y:S01]  /*0e10*/  BAR.SYNC.DEFER_BLOCKING 0x0 ;  /* 0x0000000000007b1d */ /* 0x000fe20000010000 */
[----:B0-----:R-:W-:Y:S02]  /*0e20*/  @!P1 IMAD R19, R8, 0x4, R9 ;  /* 0x0000000408139824 */ /* 0x001fe400078e0209 */
[----:B------:R-:W-:Y:S02]  /*0e30*/  @P0 VIADD R11, R11, 0x5 ;  /* 0x000000050b0b0836 */ /* 0x000fe40000000000 */
[----:B-123--:R-:W-:-:S03]  /*0e40*/  @!P1 IMAD.WIDE.U32 R12, R19, 0x4, R4 ;  /* 0x00000004130c9825 */ /* 0x00efc600078e0004 */
        /* <DEDUP_REMOVED lines=11> */
[----:B0-----:R-:W-:Y:S04]  /*0f00*/  LDS R2, [R3+0x200] ;  /* 0x0002000003027984 */ /* 0x001fe80000000800 */
[----:B------:R-:W0:Y:S02]  /*0f10*/  LDS R7, [R3] ;  /* 0x0000000003077984 */ /* 0x000e240000000800 */
[----:B0-----:R-:W-:-:S13]  /*0f20*/  ISETP.GE.U32.AND P0, PT, R2, R7, PT ;  /* 0x000000070200720c */ /* 0x001fda0003f06070 */
[----:B------:R-:W-:Y:S04]  /*0f30*/  @!P0 STS [R3], R2 ;  /* 0x0000000203008388 */ /* 0x000fe80000000800 */
[----:B------:R-:W0:Y:S04]  /*0f40*/  @!P0 LDS R7, [R0+0x200] ;  /* 0x0002000000078984 */ /* 0x000e280000000800 */
[----:B0-----:R1:W-:Y:S02]  /*0f50*/  @!P0 STS [R0], R7 ;  /* 0x0000000700008388 */ /* 0x0013e40000000800 */
.L_x_31:
[----:B------:R-:W-:Y:S05]  /*0f60*/  BSYNC.RECONVERGENT B0 ;  /* 0x0000000000007941 */ /* 0x000fea0003800200 */
.L_x_30:
[----:B------:R-:W-:Y:S06]  /*0f70*/  BAR.SYNC.DEFER_BLOCKING 0x0 ;  /* 0x0000000000007b1d */ /* 0x000fec0000010000 */
[----:B------:R-:W-:Y:S04]  /*0f80*/  BSSY.RECONVERGENT B0, `(.L_x_32) ;  /* 0x0000008000007945 */ /* 0x000fe80003800200 */
[----:B------:R-:W-:Y:S05]  /*0f90*/  @P3 BRA `(.L_x_33) ;  /* 0x0000000000183947 */ /* 0x000fea0003800000 */
[----:B0-----:R-:W-:Y:S04]  /*0fa0*/  LDS R2, [R3+0x100] ;  /* 0x0001000003027984 */ /* 0x001fe80000000800 */
[----:B-1----:R-:W0:Y:S02]  /*0fb0*/  LDS R7, [R3] ;  /* 0x0000000003077984 */ /* 0x002e240000000800 */
[----:B0-----:R-:W-:-:S13]  /*0fc0*/  ISETP.GE.U32.AND P0, PT, R2, R7, PT ;  /* 0x000000070200720c */ /* 0x001fda0003f06070 */
[----:B------:R-:W-:Y:S04]  /*0fd0*/  @!P0 STS [R3], R2 ;  /* 0x0000000203008388 */ /* 0x000fe80000000800 */
[----:B------:R-:W0:Y:S04]  /*0fe0*/  @!P0 LDS R7, [R0+0x100] ;  /* 0x0001000000078984 */ /* 0x000e280000000800 */
[----:B0-----:R2:W-:Y:S02]  /*0ff0*/  @!P0 STS [R0], R7 ;  /* 0x0000000700008388 */ /* 0x0015e40000000800 */
.L_x_33:
[----:B------:R-:W-:Y:S05]  /*1000*/  BSYNC.RECONVERGENT B0 ;  /* 0x0000000000007941 */ /* 0x000fea0003800200 */
.L_x_32:
[----:B------:R-:W-:Y:S06]  /*1010*/  BAR.SYNC.DEFER_BLOCKING 0x0 ;  /* 0x0000000000007b1d */ /* 0x000fec0000010000 */
[----:B------:R-:W-:Y:S04]  /*1020*/  BSSY.RECONVERGENT B0, `(.L_x_34) ;  /* 0x0000008000007945 */ /* 0x000fe80003800200 */
[----:B------:R-:W-:Y:S05]  /*1030*/  @P4 BRA `(.L_x_35) ;  /* 0x0000000000184947 */ /* 0x000fea0003800000 */
[----:B0-----:R-:W-:Y:S04]  /*1040*/  LDS R2, [R3+0x80] ;  /* 0x0000800003027984 */ /* 0x001fe80000000800 */
[----:B-12---:R-:W0:Y:S02]  /*1050*/  LDS R7, [R3] ;  /* 0x0000000003077984 */ /* 0x006e240000000800 */
[----:B0-----:R-:W-:-:S13]  /*1060*/  ISETP.GE.U32.AND P0, PT, R2, R7, PT ;  /* 0x000000070200720c */ /* 0x001fda0003f06070 */
[----:B------:R-:W-:Y:S04]  /*1070*/  @!P0 STS [R3], R2 ;  /* 0x0000000203008388 */ /* 0x000fe80000000800 */
[----:B------:R-:W0:Y:S04]  /*1080*/  @!P0 LDS R7, [R0+0x80] ;  /* 0x0000800000078984 */ /* 0x000e280000000800 */
[----:B0-----:R3:W-:Y:S02]  /*1090*/  @!P0 STS [R0], R7 ;  /* 0x0000000700008388 */ /* 0x0017e40000000800 */
.L_x_35:
[----:B------:R-:W-:Y:S05]  /*10a0*/  BSYNC.RECONVERGENT B0 ;  /* 0x0000000000007941 */ /* 0x000fea0003800200 */
.L_x_34:
[----:B------:R-:W-:Y:S06]  /*10b0*/  BAR.SYNC.DEFER_BLOCKING 0x0 ;  /* 0x0000000000007b1d */ /* 0x000fec0000010000 */
[----:B------:R-:W-:Y:S05]  /*10c0*/  @P1 EXIT ;  /* 0x000000000000194d */ /* 0x000fea0003800000 */
[----:B0123--:R-:W0:Y:S01]  /*10d0*/  LDS R7, [UR4] ;  /* 0x00000004ff077984 */ /* 0x00fe220008000800 */
[----:B------:R-:W1:Y:S01]  /*10e0*/  LDC.64 R2, c[0x0][0x380] ;  /* 0x0000e000ff027b82 */ /* 0x000e620000000a00 */
[----:B------:R-:W-:Y:S02]  /*10f0*/  IMAD R9, R8, 0x5, R9 ;  /* 0x0000000508097824 */ /* 0x000fe400078e0209 */
[----:B------:R-:W2:Y:S02]  /*1100*/  LDS R11, [UR4+0x400] ;  /* 0x00040004ff0b7984 */ /* 0x000ea40008000800 */
[----:B------:R-:W-:-:S04]  /*1110*/  IMAD.WIDE.U32 R4, R9, 0x4, R4 ;  /* 0x0000000409047825 */ /* 0x000fc800078e0004 */
[----:B-1----:R-:W-:Y:S01]  /*1120*/  IMAD.WIDE.U32 R2, R9, 0x4, R2 ;  /* 0x0000000409027825 */ /* 0x002fe200078e0002 */
[----:B0-----:R-:W-:Y:S04]  /*1130*/  STG.E desc[UR8][R4.64], R7 ;  /* 0x0000000704007986 */ /* 0x001fe8000c101908 */
[----:B--2---:R-:W-:Y:S01]  /*1140*/  STG.E desc[UR8][R2.64], R11 ;  /* 0x0000000b02007986 */ /* 0x004fe2000c101908 */
[----:B------:R-:W-:Y:S05]  /*1150*/  EXIT ;  /* 0x000000000000794d */ /* 0x000fea0003800000 */
.L_x_36:
[----:B------:R-:W-:-:S00]  /*1160*/  BRA `(.L_x_36) ;  /* 0xfffffffc00fc7947 */ /* 0x000fc0000383ffff */
[----:B------:R-:W-:-:S00]  /*1170*/  NOP ;  /* 0x0000000000007918 */ /* 0x000fc00000000000 */
        /* <DEDUP_REMOVED lines=8> */
.L_x_37:


//--------------------- .nv.shared._Z15hamming_matcherPjS_jj --------------------------
	.section	.nv.shared._Z15hamming_matcherPjS_jj,"aw",@nobits
	.sectionflags	@""
	.align	4
.nv.shared._Z15hamming_matcherPjS_jj:
	.zero		3072


//--------------------- .nv.shared.reserved.0     --------------------------
	.section	.nv.shared.reserved.0,"aw",@nobits
	.weak		__nv_reservedSMEM_offset_0_alias
	.size		__nv_reservedSMEM_offset_0_alias, 0, 64
	.other		__nv_reservedSMEM_offset_0_alias,@"STO_CUDA_RESERVED_SHARED STV_DEFAULT"
__nv_reservedSMEM_offset_0_alias:
	.zero		0
	.zero		64


//--------------------- .nv.constant0._Z15hamming_matcherPjS_jj --------------------------
	.section	.nv.constant0._Z15hamming_matcherPjS_jj,"a",@progbits
	.sectionflags	@""
	.align	4
.nv.constant0._Z15hamming_matcherPjS_jj:
	.zero		920


//--------------------- SYMBOLS --------------------------

	.type		.nv.reservedSmem.offset0,@object
	.size		.nv.reservedSmem.offset0,0x4
	.type		.nv.reservedSmem.cap,@object
	.size		.nv.reservedSmem.cap,0x4
